//
// Generated by NVIDIA NVVM Compiler
//
// Compiler Build ID: CL-36424714
// Cuda compilation tools, release 13.0, V13.0.88
// Based on NVVM 20.0.0
//

.version 9.0
.target sm_100
.address_size 64

	// .globl	_Z21attentionScoresKernelPfS_S_iii
// _ZZ21attentionScoresKernelPfS_S_iiiE6Q_tile has been demoted
// _ZZ21attentionScoresKernelPfS_S_iiiE6K_tile has been demoted

.visible .entry _Z21attentionScoresKernelPfS_S_iii(
	.param .u64 .ptr .align 1 _Z21attentionScoresKernelPfS_S_iii_param_0,
	.param .u64 .ptr .align 1 _Z21attentionScoresKernelPfS_S_iii_param_1,
	.param .u64 .ptr .align 1 _Z21attentionScoresKernelPfS_S_iii_param_2,
	.param .u32 _Z21attentionScoresKernelPfS_S_iii_param_3,
	.param .u32 _Z21attentionScoresKernelPfS_S_iii_param_4,
	.param .u32 _Z21attentionScoresKernelPfS_S_iii_param_5
)
{
	.reg .pred 	%p<12>;
	.reg .b32 	%r<41>;
	.reg .b32 	%f<114>;
	.reg .b64 	%rd<13>;
	// demoted variable
	.shared .align 4 .b8 _ZZ21attentionScoresKernelPfS_S_iiiE6Q_tile[4096];
	// demoted variable
	.shared .align 4 .b8 _ZZ21attentionScoresKernelPfS_S_iiiE6K_tile[4096];
	ld.param.u64 	%rd5, [_Z21attentionScoresKernelPfS_S_iii_param_0];
	ld.param.u64 	%rd6, [_Z21attentionScoresKernelPfS_S_iii_param_1];
	ld.param.u64 	%rd7, [_Z21attentionScoresKernelPfS_S_iii_param_2];
	ld.param.u32 	%r22, [_Z21attentionScoresKernelPfS_S_iii_param_3];
	ld.param.u32 	%r23, [_Z21attentionScoresKernelPfS_S_iii_param_4];
	ld.param.u32 	%r24, [_Z21attentionScoresKernelPfS_S_iii_param_5];
	mov.u32 	%r25, %ctaid.y;
	shl.b32 	%r26, %r25, 5;
	mov.u32 	%r38, %tid.y;
	add.s32 	%r2, %r26, %r38;
	mov.u32 	%r27, %ctaid.x;
	shl.b32 	%r28, %r27, 5;
	mov.u32 	%r36, %tid.x;
	add.s32 	%r4, %r28, %r36;
	setp.lt.s32 	%p1, %r24, 1;
	mov.f32 	%f113, 0f00000000;
	@%p1 bra 	$L__BB0_7;
	add.s32 	%r29, %r24, 31;
	shr.u32 	%r30, %r29, 5;
	shl.b32 	%r31, %r38, 7;
	mov.u32 	%r32, _ZZ21attentionScoresKernelPfS_S_iiiE6Q_tile;
	add.s32 	%r5, %r32, %r31;
	shl.b32 	%r33, %r36, 2;
	add.s32 	%r6, %r5, %r33;
	mov.u32 	%r34, _ZZ21attentionScoresKernelPfS_S_iiiE6K_tile;
	add.s32 	%r8, %r34, %r33;
	add.s32 	%r7, %r8, %r31;
	neg.s32 	%r40, %r30;
	mad.lo.s32 	%r39, %r24, %r4, %r38;
	mad.lo.s32 	%r37, %r24, %r2, %r36;
	cvta.to.global.u64 	%rd1, %rd5;
	cvta.to.global.u64 	%rd2, %rd6;
	mov.f32 	%f113, 0f00000000;
$L__BB0_2:
	setp.ge.s32 	%p2, %r2, %r22;
	mul.wide.s32 	%rd8, %r39, 4;
	add.s64 	%rd3, %rd2, %rd8;
	mul.wide.s32 	%rd9, %r37, 4;
	add.s64 	%rd4, %rd1, %rd9;
	setp.ge.s32 	%p3, %r36, %r24;
	mov.f32 	%f111, 0f00000000;
	or.pred  	%p4, %p2, %p3;
	@%p4 bra 	$L__BB0_4;
	ld.global.f32 	%f111, [%rd4];
$L__BB0_4:
	setp.ge.s32 	%p5, %r4, %r23;
	st.shared.f32 	[%r6], %f111;
	setp.ge.s32 	%p6, %r38, %r24;
	mov.f32 	%f112, 0f00000000;
	or.pred  	%p7, %p5, %p6;
	@%p7 bra 	$L__BB0_6;
	ld.global.f32 	%f112, [%rd3];
$L__BB0_6:
	st.shared.f32 	[%r7], %f112;
	bar.sync 	0;
	ld.shared.f32 	%f12, [%r5];
	ld.shared.f32 	%f13, [%r8];
	fma.rn.f32 	%f14, %f12, %f13, %f113;
	ld.shared.f32 	%f15, [%r5+4];
	ld.shared.f32 	%f16, [%r8+128];
	fma.rn.f32 	%f17, %f15, %f16, %f14;
	ld.shared.f32 	%f18, [%r5+8];
	ld.shared.f32 	%f19, [%r8+256];
	fma.rn.f32 	%f20, %f18, %f19, %f17;
	ld.shared.f32 	%f21, [%r5+12];
	ld.shared.f32 	%f22, [%r8+384];
	fma.rn.f32 	%f23, %f21, %f22, %f20;
	ld.shared.f32 	%f24, [%r5+16];
	ld.shared.f32 	%f25, [%r8+512];
	fma.rn.f32 	%f26, %f24, %f25, %f23;
	ld.shared.f32 	%f27, [%r5+20];
	ld.shared.f32 	%f28, [%r8+640];
	fma.rn.f32 	%f29, %f27, %f28, %f26;
	ld.shared.f32 	%f30, [%r5+24];
	ld.shared.f32 	%f31, [%r8+768];
	fma.rn.f32 	%f32, %f30, %f31, %f29;
	ld.shared.f32 	%f33, [%r5+28];
	ld.shared.f32 	%f34, [%r8+896];
	fma.rn.f32 	%f35, %f33, %f34, %f32;
	ld.shared.f32 	%f36, [%r5+32];
	ld.shared.f32 	%f37, [%r8+1024];
	fma.rn.f32 	%f38, %f36, %f37, %f35;
	ld.shared.f32 	%f39, [%r5+36];
	ld.shared.f32 	%f40, [%r8+1152];
	fma.rn.f32 	%f41, %f39, %f40, %f38;
	ld.shared.f32 	%f42, [%r5+40];
	ld.shared.f32 	%f43, [%r8+1280];
	fma.rn.f32 	%f44, %f42, %f43, %f41;
	ld.shared.f32 	%f45, [%r5+44];
	ld.shared.f32 	%f46, [%r8+1408];
	fma.rn.f32 	%f47, %f45, %f46, %f44;
	ld.shared.f32 	%f48, [%r5+48];
	ld.shared.f32 	%f49, [%r8+1536];
	fma.rn.f32 	%f50, %f48, %f49, %f47;
	ld.shared.f32 	%f51, [%r5+52];
	ld.shared.f32 	%f52, [%r8+1664];
	fma.rn.f32 	%f53, %f51, %f52, %f50;
	ld.shared.f32 	%f54, [%r5+56];
	ld.shared.f32 	%f55, [%r8+1792];
	fma.rn.f32 	%f56, %f54, %f55, %f53;
	ld.shared.f32 	%f57, [%r5+60];
	ld.shared.f32 	%f58, [%r8+1920];
	fma.rn.f32 	%f59, %f57, %f58, %f56;
	ld.shared.f32 	%f60, [%r5+64];
	ld.shared.f32 	%f61, [%r8+2048];
	fma.rn.f32 	%f62, %f60, %f61, %f59;
	ld.shared.f32 	%f63, [%r5+68];
	ld.shared.f32 	%f64, [%r8+2176];
	fma.rn.f32 	%f65, %f63, %f64, %f62;
	ld.shared.f32 	%f66, [%r5+72];
	ld.shared.f32 	%f67, [%r8+2304];
	fma.rn.f32 	%f68, %f66, %f67, %f65;
	ld.shared.f32 	%f69, [%r5+76];
	ld.shared.f32 	%f70, [%r8+2432];
	fma.rn.f32 	%f71, %f69, %f70, %f68;
	ld.shared.f32 	%f72, [%r5+80];
	ld.shared.f32 	%f73, [%r8+2560];
	fma.rn.f32 	%f74, %f72, %f73, %f71;
	ld.shared.f32 	%f75, [%r5+84];
	ld.shared.f32 	%f76, [%r8+2688];
	fma.rn.f32 	%f77, %f75, %f76, %f74;
	ld.shared.f32 	%f78, [%r5+88];
	ld.shared.f32 	%f79, [%r8+2816];
	fma.rn.f32 	%f80, %f78, %f79, %f77;
	ld.shared.f32 	%f81, [%r5+92];
	ld.shared.f32 	%f82, [%r8+2944];
	fma.rn.f32 	%f83, %f81, %f82, %f80;
	ld.shared.f32 	%f84, [%r5+96];
	ld.shared.f32 	%f85, [%r8+3072];
	fma.rn.f32 	%f86, %f84, %f85, %f83;
	ld.shared.f32 	%f87, [%r5+100];
	ld.shared.f32 	%f88, [%r8+3200];
	fma.rn.f32 	%f89, %f87, %f88, %f86;
	ld.shared.f32 	%f90, [%r5+104];
	ld.shared.f32 	%f91, [%r8+3328];
	fma.rn.f32 	%f92, %f90, %f91, %f89;
	ld.shared.f32 	%f93, [%r5+108];
	ld.shared.f32 	%f94, [%r8+3456];
	fma.rn.f32 	%f95, %f93, %f94, %f92;
	ld.shared.f32 	%f96, [%r5+112];
	ld.shared.f32 	%f97, [%r8+3584];
	fma.rn.f32 	%f98, %f96, %f97, %f95;
	ld.shared.f32 	%f99, [%r5+116];
	ld.shared.f32 	%f100, [%r8+3712];
	fma.rn.f32 	%f101, %f99, %f100, %f98;
	ld.shared.f32 	%f102, [%r5+120];
	ld.shared.f32 	%f103, [%r8+3840];
	fma.rn.f32 	%f104, %f102, %f103, %f101;
	ld.shared.f32 	%f105, [%r5+124];
	ld.shared.f32 	%f106, [%r8+3968];
	fma.rn.f32 	%f113, %f105, %f106, %f104;
	bar.sync 	0;
	add.s32 	%r40, %r40, 1;
	setp.ne.s32 	%p8, %r40, 0;
	add.s32 	%r39, %r39, 32;
	add.s32 	%r38, %r38, 32;
	add.s32 	%r37, %r37, 32;
	add.s32 	%r36, %r36, 32;
	@%p8 bra 	$L__BB0_2;
$L__BB0_7:
	setp.ge.s32 	%p9, %r2, %r22;
	setp.ge.s32 	%p10, %r4, %r23;
	or.pred  	%p11, %p9, %p10;
	@%p11 bra 	$L__BB0_9;
	cvt.rn.f32.s32 	%f107, %r24;
	rsqrt.approx.f32 	%f108, %f107;
	mul.f32 	%f109, %f108, %f113;
	mad.lo.s32 	%r35, %r23, %r2, %r4;
	cvta.to.global.u64 	%rd10, %rd7;
	mul.wide.s32 	%rd11, %r35, 4;
	add.s64 	%rd12, %rd10, %rd11;
	st.global.f32 	[%rd12], %f109;
$L__BB0_9:
	ret;

}


// ===== COMPILED SASS (sm_100) =====

	.target	sm_100

	.elftype	@"ET_EXEC"


//--------------------- .note.nv.tkinfo           --------------------------
	.section	.note.nv.tkinfo,"",@"SHT_NOTE"
	.sectionflags	@"SHF_NOTE_NV_TKINFO"
	.tkinfo
        /*0018*/ 	.word	0x00000002
        /*0030*/ 	.string	""
        /*0030*/ 	.string	"ptxas"
        /*0030*/ 	.string	"Cuda compilation tools, release 13.0, V13.0.88"
        /*0030*/ 	.string	"Build cuda_13.0.r13.0/compiler.36424714_0"
        /*0030*/ 	.string	"-arch sm_100 -m 64 "



//--------------------- .note.nv.cuinfo           --------------------------
	.section	.note.nv.cuinfo,"",@"SHT_NOTE"
	.sectionflags	@"SHF_NOTE_NV_CUINFO"
        /*0018*/ 	.short	0x0002
        /*001a*/ 	.short	0x0064
        /*001c*/ 	.short	0x0082
	.zero		2


//--------------------- .nv.info                  --------------------------
	.section	.nv.info,"",@"SHT_CUDA_INFO"
	.align	4


	//----- nvinfo : EIATTR_REGCOUNT
	.align		4
        /*0000*/ 	.byte	0x04, 0x2f
        /*0002*/ 	.short	(.L_1 - .L_0)
	.align		4
.L_0:
        /*0004*/ 	.word	index@(_Z21attentionScoresKernelPfS_S_iii)
        /*0008*/ 	.word	0x00000020


	//----- nvinfo : EIATTR_FRAME_SIZE
	.align		4
.L_1:
        /*000c*/ 	.byte	0x04, 0x11
        /*000e*/ 	.short	(.L_3 - .L_2)
	.align		4
.L_2:
        /*0010*/ 	.word	index@(_Z21attentionScoresKernelPfS_S_iii)
        /*0014*/ 	.word	0x00000000


	//----- nvinfo : EIATTR_MIN_STACK_SIZE
	.align		4
.L_3:
        /*0018*/ 	.byte	0x04, 0x12
        /*001a*/ 	.short	(.L_5 - .L_4)
	.align		4
.L_4:
        /*001c*/ 	.word	index@(_Z21attentionScoresKernelPfS_S_iii)
        /*0020*/ 	.word	0x00000000
.L_5:


//--------------------- .nv.compat                --------------------------
	.section	.nv.compat,"",@"SHT_CUDA_COMPAT_INFO"
	.align	4
        /*0000*/ 	.byte	0x02, 0x09, 0x00, 0x00, 0x02, 0x02, 0x01, 0x00, 0x02, 0x05, 0x05, 0x00, 0x03, 0x07, 0x01, 0x01
        /*0010*/ 	.byte	0x02, 0x03, 0x00, 0x00, 0x02, 0x06, 0x01, 0x00, 0x04, 0x0b, 0x08, 0x00, 0x01, 0x00, 0x00, 0x00
        /*0020*/ 	.byte	0x00, 0x00, 0x00, 0x00


//--------------------- .nv.info._Z21attentionScoresKernelPfS_S_iii --------------------------
	.section	.nv.info._Z21attentionScoresKernelPfS_S_iii,"",@"SHT_CUDA_INFO"
	.sectionflags	@""
	.align	4


	//----- nvinfo : EIATTR_CUDA_API_VERSION
	.align		4
        /*0000*/ 	.byte	0x04, 0x37
        /*0002*/ 	.short	(.L_7 - .L_6)
.L_6:
        /*0004*/ 	.word	0x00000082


	//----- nvinfo : EIATTR_KPARAM_INFO
	.align		4
.L_7:
        /*0008*/ 	.byte	0x04, 0x17
        /*000a*/ 	.short	(.L_9 - .L_8)
.L_8:
        /*000c*/ 	.word	0x00000000
        /*0010*/ 	.short	0x0005
        /*0012*/ 	.short	0x0020
        /*0014*/ 	.byte	0x00, 0xf0, 0x11, 0x00


	//----- nvinfo : EIATTR_KPARAM_INFO
	.align		4
.L_9:
        /*0018*/ 	.byte	0x04, 0x17
        /*001a*/ 	.short	(.L_11 - .L_10)
.L_10:
        /*001c*/ 	.word	0x00000000
        /*0020*/ 	.short	0x0004
        /*0022*/ 	.short	0x001c
        /*0024*/ 	.byte	0x00, 0xf0, 0x11, 0x00


	//----- nvinfo : EIATTR_KPARAM_INFO
	.align		4
.L_11:
        /*0028*/ 	.byte	0x04, 0x17
        /*002a*/ 	.short	(.L_13 - .L_12)
.L_12:
        /*002c*/ 	.word	0x00000000
        /*0030*/ 	.short	0x0003
        /*0032*/ 	.short	0x0018
        /*0034*/ 	.byte	0x00, 0xf0, 0x11, 0x00


	//----- nvinfo : EIATTR_KPARAM_INFO
	.align		4
.L_13:
        /*0038*/ 	.byte	0x04, 0x17
        /*003a*/ 	.short	(.L_15 - .L_14)
.L_14:
        /*003c*/ 	.word	0x00000000
        /*0040*/ 	.short	0x0002
        /*0042*/ 	.short	0x0010
        /*0044*/ 	.byte	0x00, 0xf5, 0x21, 0x00


	//----- nvinfo : EIATTR_KPARAM_INFO
	.align		4
.L_15:
        /*0048*/ 	.byte	0x04, 0x17
        /*004a*/ 	.short	(.L_17 - .L_16)
.L_16:
        /*004c*/ 	.word	0x00000000
        /*0050*/ 	.short	0x0001
        /*0052*/ 	.short	0x0008
        /*0054*/ 	.byte	0x00, 0xf5, 0x21, 0x00


	//----- nvinfo : EIATTR_KPARAM_INFO
	.align		4
.L_17:
        /*0058*/ 	.byte	0x04, 0x17
        /*005a*/ 	.short	(.L_19 - .L_18)
.L_18:
        /*005c*/ 	.word	0x00000000
        /*0060*/ 	.short	0x0000
        /*0062*/ 	.short	0x0000
        /*0064*/ 	.byte	0x00, 0xf5, 0x21, 0x00


	//----- nvinfo : EIATTR_SPARSE_MMA_MASK
	.align		4
.L_19:
        /*0068*/ 	.byte	0x03, 0x50
        /*006a*/ 	.short	0x0000


	//----- nvinfo : EIATTR_MAXREG_COUNT
	.align		4
        /*006c*/ 	.byte	0x03, 0x1b
        /*006e*/ 	.short	0x00ff


	//----- nvinfo : EIATTR_NUM_BARRIERS
	.align		4
        /*0070*/ 	.byte	0x02, 0x4c
        /*0072*/ 	.byte	0x01
	.zero		1


	//----- nvinfo : EIATTR_MERCURY_ISA_VERSION
	.align		4
        /*0074*/ 	.byte	0x03, 0x5f
        /*0076*/ 	.short	0x0101


	//----- nvinfo : EIATTR_VRC_CTA_INIT_COUNT
	.align		4
        /*0078*/ 	.byte	0x02, 0x4a
	.zero		1
	.zero		1


	//----- nvinfo : EIATTR_EXIT_INSTR_OFFSETS
	.align		4
        /*007c*/ 	.byte	0x04, 0x1c
        /*007e*/ 	.short	(.L_21 - .L_20)


	//   ....[0]....
.L_20:
        /*0080*/ 	.word	0x00000810


	//   ....[1]....
        /*0084*/ 	.word	0x000008c0


	//----- nvinfo : EIATTR_CBANK_PARAM_SIZE
	.align		4
.L_21:
        /*0088*/ 	.byte	0x03, 0x19
        /*008a*/ 	.short	0x0024


	//----- nvinfo : EIATTR_PARAM_CBANK
	.align		4
        /*008c*/ 	.byte	0x04, 0x0a
        /*008e*/ 	.short	(.L_23 - .L_22)
	.align		4
.L_22:
        /*0090*/ 	.word	index@(.nv.constant0._Z21attentionScoresKernelPfS_S_iii)
        /*0094*/ 	.short	0x0380
        /*0096*/ 	.short	0x0024


	//----- nvinfo : EIATTR_SW_WAR
	.align		4
.L_23:
        /*0098*/ 	.byte	0x04, 0x36
        /*009a*/ 	.short	(.L_25 - .L_24)
.L_24:
        /*009c*/ 	.word	0x00000008
.L_25:


//--------------------- .nv.callgraph             --------------------------
	.section	.nv.callgraph,"",@"SHT_CUDA_CALLGRAPH"
	.align	4
	.sectionentsize	8
	.align		4
        /*0000*/ 	.word	0x00000000
	.align		4
        /*0004*/ 	.word	0xffffffff
	.align		4
        /*0008*/ 	.word	0x00000000
	.align		4
        /*000c*/ 	.word	0xfffffffe
	.align		4
        /*0010*/ 	.word	0x00000000
	.align		4
        /*0014*/ 	.word	0xfffffffd
	.align		4
        /*0018*/ 	.word	0x00000000
	.align		4
        /*001c*/ 	.word	0xfffffffc


//--------------------- .text._Z21attentionScoresKernelPfS_S_iii --------------------------
	.section	.text._Z21attentionScoresKernelPfS_S_iii,"ax",@progbits
	.align	128
        .global         _Z21attentionScoresKernelPfS_S_iii
        .type           _Z21attentionScoresKernelPfS_S_iii,@function
        .size           _Z21attentionScoresKernelPfS_S_iii,(.L_x_3 - _Z21attentionScoresKernelPfS_S_iii)
        .other          _Z21attentionScoresKernelPfS_S_iii,@"STO_CUDA_ENTRY STV_DEFAULT"
_Z21attentionScoresKernelPfS_S_iii:
.text._Z21attentionScoresKernelPfS_S_iii:
[----:B------:R-:W-:Y:S01]  /*0000*/  LDC R1, c[0x0][0x37c] ;  /* 0x0000df00ff017b82 */ /* 0x000fe20000000800 */
[----:B------:R-:W0:Y:S01]  /*0010*/  S2R R18, SR_CTAID.Y ;  /* 0x0000000000127919 */ /* 0x000e220000002600 */
[----:B------:R-:W1:Y:S01]  /*0020*/  LDCU UR8, c[0x0][0x3a0] ;  /* 0x00007400ff0877ac */ /* 0x000e620008000800 */
[----:B------:R-:W-:Y:S01]  /*0030*/  HFMA2 R19, -RZ, RZ, 0, 0 ;  /* 0x00000000ff137431 */ /* 0x000fe200000001ff */
[----:B------:R-:W0:Y:S01]  /*0040*/  S2R R16, SR_TID.Y ;  /* 0x0000000000107919 */ /* 0x000e220000002200 */
[----:B------:R-:W2:Y:S01]  /*0050*/  LDCU.64 UR10, c[0x0][0x358] ;  /* 0x00006b00ff0a77ac */ /* 0x000ea20008000a00 */
[----:B------:R-:W3:Y:S01]  /*0060*/  S2R R17, SR_CTAID.X ;  /* 0x0000000000117919 */ /* 0x000ee20000002500 */
[----:B------:R-:W3:Y:S01]  /*0070*/  S2R R7, SR_TID.X ;  /* 0x0000000000077919 */ /* 0x000ee20000002100 */
[----:B-1----:R-:W-:Y:S01]  /*0080*/  UISETP.GE.AND UP0, UPT, UR8, 0x1, UPT ;  /* 0x000000010800788c */ /* 0x002fe2000bf06270 */
[----:B0-----:R-:W-:Y:S02]  /*0090*/  LEA R18, R18, R16, 0x5 ;  /* 0x0000001012127211 */ /* 0x001fe400078e28ff */
[----:B---3--:R-:W-:-:S06]  /*00a0*/  LEA R17, R17, R7, 0x5 ;  /* 0x0000000711117211 */ /* 0x008fcc00078e28ff */
[----:B--2---:R-:W-:Y:S05]  /*00b0*/  BRA.U !UP0, `(.L_x_0) ;  /* 0x0000000508c87547 */ /* 0x004fea000b800000 */
[----:B------:R-:W0:Y:S01]  /*00c0*/  S2UR UR7, SR_CgaCtaId ;  /* 0x00000000000779c3 */ /* 0x000e220000008800 */
[----:B------:R-:W-:Y:S01]  /*00d0*/  UMOV UR5, 0x400 ;  /* 0x0000040000057882 */ /* 0x000fe20000000000 */
[----:B------:R-:W-:Y:S01]  /*00e0*/  UIADD3 UR4, UPT, UPT, UR8, 0x1f, URZ ;  /* 0x0000001f08047890 */ /* 0x000fe2000fffe0ff */
[----:B------:R-:W-:Y:S01]  /*00f0*/  MOV R19, RZ ;  /* 0x000000ff00137202 */ /* 0x000fe20000000f00 */
[----:B------:R-:W-:Y:S01]  /*0100*/  UIADD3 UR6, UPT, UPT, UR5, 0x1000, URZ ;  /* 0x0000100005067890 */ /* 0x000fe2000fffe0ff */
[----:B------:R-:W-:Y:S01]  /*0110*/  IMAD R6, R17, UR8, R16 ;  /* 0x0000000811067c24 */ /* 0x000fe2000f8e0210 */
[----:B------:R-:W-:Y:S01]  /*0120*/  USHF.R.U32.HI UR4, URZ, 0x5, UR4 ;  /* 0x00000005ff047899 */ /* 0x000fe20008011604 */
[----:B------:R-:W-:Y:S01]  /*0130*/  IMAD R5, R18, UR8, R7 ;  /* 0x0000000812057c24 */ /* 0x000fe2000f8e0207 */
[----:B------:R-:W1:Y:S01]  /*0140*/  LDC.64 R20, c[0x0][0x380] ;  /* 0x0000e000ff147b82 */ /* 0x000e620000000a00 */
[----:B------:R-:W2:Y:S01]  /*0150*/  LDCU UR9, c[0x0][0x3a0] ;  /* 0x00007400ff0977ac */ /* 0x000ea20008000800 */
[----:B------:R-:W3:Y:S06]  /*0160*/  LDCU UR12, c[0x0][0x398] ;  /* 0x00007300ff0c77ac */ /* 0x000eec0008000800 */
[----:B------:R-:W4:Y:S01]  /*0170*/  LDC.64 R22, c[0x0][0x388] ;  /* 0x0000e200ff167b82 */ /* 0x000f220000000a00 */
[----:B------:R-:W1:Y:S01]  /*0180*/  LDCU UR13, c[0x0][0x39c] ;  /* 0x00007380ff0d77ac */ /* 0x000e620008000800 */
[----:B------:R-:W-:-:S02]  /*0190*/  UIADD3 UR4, UPT, UPT, -UR4, URZ, URZ ;  /* 0x000000ff04047290 */ /* 0x000fc4000fffe1ff */
[----:B0-----:R-:W-:Y:S02]  /*01a0*/  ULEA UR5, UR7, UR5, 0x18 ;  /* 0x0000000507057291 */ /* 0x001fe4000f8ec0ff */
[----:B------:R-:W-:-:S04]  /*01b0*/  ULEA UR6, UR7, UR6, 0x18 ;  /* 0x0000000607067291 */ /* 0x000fc8000f8ec0ff */
[C---:B------:R-:W-:Y:S02]  /*01c0*/  LEA R2, R16.reuse, UR5, 0x7 ;  /* 0x0000000510027c11 */ /* 0x040fe4000f8e38ff */
[C---:B------:R-:W-:Y:S02]  /*01d0*/  LEA R3, R7.reuse, UR6, 0x2 ;  /* 0x0000000607037c11 */ /* 0x040fe4000f8e10ff */
[----:B------:R-:W-:Y:S02]  /*01e0*/  LEA R4, R7, R2, 0x2 ;  /* 0x0000000207047211 */ /* 0x000fe400078e10ff */
[----:B--23--:R-:W-:-:S07]  /*01f0*/  LEA R0, R16, R3, 0x7 ;  /* 0x0000000310007211 */ /* 0x00cfce00078e38ff */
.L_x_1:
[----:B------:R-:W-:Y:S01]  /*0200*/  UMOV UR8, UR9 ;  /* 0x0000000900087c82 */ /* 0x000fe20008000000 */
[----:B------:R-:W-:Y:S01]  /*0210*/  HFMA2 R27, -RZ, RZ, 0, 0 ;  /* 0x00000000ff1b7431 */ /* 0x000fe200000001ff */
[----:B------:R-:W-:Y:S01]  /*0220*/  ISETP.GE.AND P1, PT, R7, UR8, PT ;  /* 0x0000000807007c0c */ /* 0x000fe2000bf26270 */
[----:B-1----:R-:W-:Y:S01]  /*0230*/  IMAD.WIDE R8, R5, 0x4, R20 ;  /* 0x0000000405087825 */ /* 0x002fe200078e0214 */
[----:B------:R-:W-:Y:S02]  /*0240*/  ISETP.GE.AND P0, PT, R16, UR8, PT ;  /* 0x0000000810007c0c */ /* 0x000fe4000bf06270 */
[----:B------:R-:W-:Y:S01]  /*0250*/  ISETP.GE.OR P1, PT, R18, UR12, P1 ;  /* 0x0000000c12007c0c */ /* 0x000fe20008f26670 */
[----:B----4-:R-:W-:Y:S01]  /*0260*/  IMAD.WIDE R10, R6, 0x4, R22 ;  /* 0x00000004060a7825 */ /* 0x010fe200078e0216 */
[----:B------:R-:W-:Y:S02]  /*0270*/  ISETP.GE.OR P0, PT, R17, UR13, P0 ;  /* 0x0000000d11007c0c */ /* 0x000fe40008706670 */
[----:B------:R-:W-:-:S09]  /*0280*/  MOV R29, RZ ;  /* 0x000000ff001d7202 */ /* 0x000fd20000000f00 */
[----:B------:R-:W2:Y:S04]  /*0290*/  @!P1 LDG.E R27, desc[UR10][R8.64] ;  /* 0x0000000a081b9981 */ /* 0x000ea8000c1e1900 */
[----:B------:R-:W3:Y:S01]  /*02a0*/  @!P0 LDG.E R29, desc[UR10][R10.64] ;  /* 0x0000000a0a1d8981 */ /* 0x000ee2000c1e1900 */
[----:B------:R-:W-:Y:S01]  /*02b0*/  UIADD3 UR4, UPT, UPT, UR4, 0x1, URZ ;  /* 0x0000000104047890 */ /* 0x000fe2000fffe0ff */
[----:B------:R-:W-:Y:S02]  /*02c0*/  IADD3 R6, PT, PT, R6, 0x20, RZ ;  /* 0x0000002006067810 */ /* 0x000fe40007ffe0ff */
[----:B------:R-:W-:Y:S01]  /*02d0*/  IADD3 R5, PT, PT, R5, 0x20, RZ ;  /* 0x0000002005057810 */ /* 0x000fe20007ffe0ff */
[----:B------:R-:W-:Y:S01]  /*02e0*/  UISETP.NE.AND UP0, UPT, UR4, URZ, UPT ;  /* 0x000000ff0400728c */ /* 0x000fe2000bf05270 */
[----:B------:R-:W-:-:S02]  /*02f0*/  IADD3 R16, PT, PT, R16, 0x20, RZ ;  /* 0x0000002010107810 */ /* 0x000fc40007ffe0ff */
[----:B------:R-:W-:Y:S01]  /*0300*/  IADD3 R7, PT, PT, R7, 0x20, RZ ;  /* 0x0000002007077810 */ /* 0x000fe20007ffe0ff */
[----:B--2---:R-:W-:Y:S04]  /*0310*/  STS [R4], R27 ;  /* 0x0000001b04007388 */ /* 0x004fe80000000800 */
[----:B---3--:R-:W-:Y:S01]  /*0320*/  STS [R0], R29 ;  /* 0x0000001d00007388 */ /* 0x008fe20000000800 */
[----:B------:R-:W-:Y:S06]  /*0330*/  BAR.SYNC.DEFER_BLOCKING 0x0 ;  /* 0x0000000000007b1d */ /* 0x000fec0000010000 */
[----:B------:R-:W-:Y:S04]  /*0340*/  LDS R24, [R3] ;  /* 0x0000000003187984 */ /* 0x000fe80000000800 */
[----:B------:R-:W0:Y:S04]  /*0350*/  LDS.128 R12, [R2] ;  /* 0x00000000020c7984 */ /* 0x000e280000000c00 */
[----:B------:R-:W1:Y:S04]  /*0360*/  LDS R26, [R3+0x80] ;  /* 0x00008000031a7984 */ /* 0x000e680000000800 */
[----:B------:R-:W2:Y:S04]  /*0370*/  LDS R25, [R3+0x100] ;  /* 0x0001000003197984 */ /* 0x000ea80000000800 */
[----:B------:R-:W-:Y:S01]  /*0380*/  LDS.128 R8, [R2+0x10] ;  /* 0x0000100002087984 */ /* 0x000fe20000000c00 */
[----:B0-----:R-:W-:-:S03]  /*0390*/  FFMA R12, R12, R24, R19 ;  /* 0x000000180c0c7223 */ /* 0x001fc60000000013 */
[----:B------:R-:W0:Y:S01]  /*03a0*/  LDS R19, [R3+0x180] ;  /* 0x0001800003137984 */ /* 0x000e220000000800 */
[----:B-1----:R-:W-:-:S03]  /*03b0*/  FFMA R26, R26, R13, R12 ;  /* 0x0000000d1a1a7223 */ /* 0x002fc6000000000c */
[----:B------:R-:W1:Y:S01]  /*03c0*/  LDS R13, [R3+0x200] ;  /* 0x00020000030d7984 */ /* 0x000e620000000800 */
[----:B--2---:R-:W-:-:S03]  /*03d0*/  FFMA R14, R25, R14, R26 ;  /* 0x0000000e190e7223 */ /* 0x004fc6000000001a */
[----:B------:R-:W2:Y:S04]  /*03e0*/  LDS R12, [R3+0x280] ;  /* 0x00028000030c7984 */ /* 0x000ea80000000800 */
[----:B------:R-:W-:Y:S01]  /*03f0*/  LDS R25, [R3+0x380] ;  /* 0x0003800003197984 */ /* 0x000fe20000000800 */
[----:B0-----:R-:W-:-:S03]  /*0400*/  FFMA R15, R19, R15, R14 ;  /* 0x0000000f130f7223 */ /* 0x001fc6000000000e */
[----:B------:R-:W0:Y:S01]  /*0410*/  LDS R19, [R3+0x300] ;  /* 0x0003000003137984 */ /* 0x000e220000000800 */
[----:B-1----:R-:W-:-:S03]  /*0420*/  FFMA R13, R8, R13, R15 ;  /* 0x0000000d080d7223 */ /* 0x002fc6000000000f */
[----:B------:R-:W-:Y:S01]  /*0430*/  LDS R8, [R3+0x480] ;  /* 0x0004800003087984 */ /* 0x000fe20000000800 */
[----:B--2---:R-:W-:-:S03]  /*0440*/  FFMA R24, R12, R9, R13 ;  /* 0x000000090c187223 */ /* 0x004fc6000000000d */
[----:B------:R-:W-:Y:S04]  /*0450*/  LDS R9, [R3+0x400] ;  /* 0x0004000003097984 */ /* 0x000fe80000000800 */
[----:B------:R-:W1:Y:S01]  /*0460*/  LDS.128 R12, [R2+0x20] ;  /* 0x00002000020c7984 */ /* 0x000e620000000c00 */
[----:B0-----:R-:W-:-:S03]  /*0470*/  FFMA R10, R19, R10, R24 ;  /* 0x0000000a130a7223 */ /* 0x001fc60000000018 */
[----:B------:R-:W0:Y:S01]  /*0480*/  LDS R19, [R3+0x500] ;  /* 0x0005000003137984 */ /* 0x000e220000000800 */
[----:B------:R-:W-:-:S03]  /*0490*/  FFMA R11, R25, R11, R10 ;  /* 0x0000000b190b7223 */ /* 0x000fc6000000000a */
[----:B------:R-:W2:Y:S01]  /*04a0*/  LDS R25, [R3+0x580] ;  /* 0x0005800003197984 */ /* 0x000ea20000000800 */
[----:B-1----:R-:W-:-:S03]  /*04b0*/  FFMA R9, R12, R9, R11 ;  /* 0x000000090c097223 */ /* 0x002fc6000000000b */
[----:B------:R-:W-:Y:S01]  /*04c0*/  LDS R12, [R3+0x680] ;  /* 0x00068000030c7984 */ /* 0x000fe20000000800 */
[----:B------:R-:W-:-:S03]  /*04d0*/  FFMA R24, R8, R13, R9 ;  /* 0x0000000d08187223 */ /* 0x000fc60000000009 */
[----:B------:R-:W-:Y:S04]  /*04e0*/  LDS R13, [R3+0x600] ;  /* 0x00060000030d7984 */ /* 0x000fe80000000800 */
[----:B------:R-:W1:Y:S01]  /*04f0*/  LDS.128 R8, [R2+0x30] ;  /* 0x0000300002087984 */ /* 0x000e620000000c00 */
[----:B0-----:R-:W-:-:S03]  /*0500*/  FFMA R14, R19, R14, R24 ;  /* 0x0000000e130e7223 */ /* 0x001fc60000000018 */
[----:B------:R-:W0:Y:S01]  /*0510*/  LDS R19, [R3+0x700] ;  /* 0x0007000003137984 */ /* 0x000e220000000800 */
[----:B--2---:R-:W-:-:S03]  /*0520*/  FFMA R15, R25, R15, R14 ;  /* 0x0000000f190f7223 */ /* 0x004fc6000000000e */
        /* <DEDUP_REMOVED lines=16> */
[----:B------:R-:W-:Y:S01]  /*0630*/  LDS R24, [R3+0xc80] ;  /* 0x000c800003187984 */ /* 0x000fe20000000800 */
[----:B--2---:R-:W-:-:S03]  /*0640*/  FFMA R15, R25, R15, R14 ;  /* 0x0000000f190f7223 */ /* 0x004fc6000000000e */
[----:B------:R-:W0:Y:S04]  /*0650*/  LDS R25, [R3+0xb00] ;  /* 0x000b000003197984 */ /* 0x000e280000000800 */
[----:B------:R-:W-:Y:S01]  /*0660*/  LDS R19, [R3+0xd00] ;  /* 0x000d000003137984 */ /* 0x000fe20000000800 */
[----:B-1----:R-:W-:-:S03]  /*0670*/  FFMA R13, R8, R13, R15 ;  /* 0x0000000d080d7223 */ /* 0x002fc6000000000f */
[----:B------:R-:W1:Y:S01]  /*0680*/  LDS R8, [R3+0xb80] ;  /* 0x000b800003087984 */ /* 0x000e620000000800 */
[----:B------:R-:W-:-:S03]  /*0690*/  FFMA R26, R12, R9, R13 ;  /* 0x000000090c1a7223 */ /* 0x000fc6000000000d */
[----:B------:R-:W-:Y:S04]  /*06a0*/  LDS R9, [R3+0xc00] ;  /* 0x000c000003097984 */ /* 0x000fe80000000800 */
[----:B------:R-:W2:Y:S01]  /*06b0*/  LDS.128 R12, [R2+0x60] ;  /* 0x00006000020c7984 */ /* 0x000ea20000000c00 */
[----:B0-----:R-:W-:-:S04]  /*06c0*/  FFMA R25, R25, R10, R26 ;  /* 0x0000000a19197223 */ /* 0x001fc8000000001a */
[----:B-1----:R-:W-:Y:S02]  /*06d0*/  FFMA R11, R8, R11, R25 ;  /* 0x0000000b080b7223 */ /* 0x002fe40000000019 */
[----:B------:R-:W-:Y:S02]  /*06e0*/  LDS R25, [R3+0xf80] ;  /* 0x000f800003197984 */ /* 0x000fe40000000800 */
[----:B--2---:R-:W-:Y:S02]  /*06f0*/  FFMA R9, R12, R9, R11 ;  /* 0x000000090c097223 */ /* 0x004fe4000000000b */
[----:B------:R-:W0:Y:S02]  /*0700*/  LDS R12, [R3+0xd80] ;  /* 0x000d8000030c7984 */ /* 0x000e240000000800 */
[----:B------:R-:W-:Y:S02]  /*0710*/  FFMA R26, R24, R13, R9 ;  /* 0x0000000d181a7223 */ /* 0x000fe40000000009 */
[----:B------:R-:W-:Y:S02]  /*0720*/  LDS R13, [R3+0xe00] ;  /* 0x000e0000030d7984 */ /* 0x000fe40000000800 */
[----:B------:R-:W-:-:S02]  /*0730*/  FFMA R19, R19, R14, R26 ;  /* 0x0000000e13137223 */ /* 0x000fc4000000001a */
[----:B------:R-:W1:Y:S04]  /*0740*/  LDS.128 R8, [R2+0x70] ;  /* 0x0000700002087984 */ /* 0x000e680000000c00 */
[----:B------:R-:W2:Y:S04]  /*0750*/  LDS R24, [R3+0xe80] ;  /* 0x000e800003187984 */ /* 0x000ea80000000800 */
[----:B------:R-:W3:Y:S01]  /*0760*/  LDS R14, [R3+0xf00] ;  /* 0x000f0000030e7984 */ /* 0x000ee20000000800 */
[----:B0-----:R-:W-:-:S04]  /*0770*/  FFMA R15, R12, R15, R19 ;  /* 0x0000000f0c0f7223 */ /* 0x001fc80000000013 */
[----:B-1----:R-:W-:-:S04]  /*0780*/  FFMA R13, R8, R13, R15 ;  /* 0x0000000d080d7223 */ /* 0x002fc8000000000f */
[----:B--2---:R-:W-:-:S04]  /*0790*/  FFMA R9, R24, R9, R13 ;  /* 0x0000000918097223 */ /* 0x004fc8000000000d */
[----:B---3--:R-:W-:-:S04]  /*07a0*/  FFMA R10, R14, R10, R9 ;  /* 0x0000000a0e0a7223 */ /* 0x008fc80000000009 */
[----:B------:R-:W-:Y:S01]  /*07b0*/  FFMA R19, R25, R11, R10 ;  /* 0x0000000b19137223 */ /* 0x000fe2000000000a */
[----:B------:R-:W-:Y:S06]  /*07c0*/  BAR.SYNC.DEFER_BLOCKING 0x0 ;  /* 0x0000000000007b1d */ /* 0x000fec0000010000 */
[----:B------:R-:W-:Y:S05]  /*07d0*/  BRA.U UP0, `(.L_x_1) ;  /* 0xfffffff900887547 */ /* 0x000fea000b83ffff */
.L_x_0:
[----:B------:R-:W0:Y:S02]  /*07e0*/  LDCU.64 UR4, c[0x0][0x398] ;  /* 0x00007300ff0477ac */ /* 0x000e240008000a00 */
[----:B0-----:R-:W-:-:S04]  /*07f0*/  ISETP.GE.AND P0, PT, R17, UR5, PT ;  /* 0x0000000511007c0c */ /* 0x001fc8000bf06270 */
[----:B------:R-:W-:-:S13]  /*0800*/  ISETP.GE.OR P0, PT, R18, UR4, P0 ;  /* 0x0000000412007c0c */ /* 0x000fda0008706670 */
[----:B------:R-:W-:Y:S05]  /*0810*/  @P0 EXIT ;  /* 0x000000000000094d */ /* 0x000fea0003800000 */
[----:B------:R-:W-:Y:S01]  /*0820*/  I2FP.F32.S32 R0, UR8 ;  /* 0x0000000800007c45 */ /* 0x000fe20008201400 */
[----:B------:R-:W0:Y:S01]  /*0830*/  LDC.64 R2, c[0x0][0x390] ;  /* 0x0000e400ff027b82 */ /* 0x000e220000000a00 */
[----:B------:R-:W-:Y:S02]  /*0840*/  IMAD R17, R18, UR5, R17 ;  /* 0x0000000512117c24 */ /* 0x000fe4000f8e0211 */
[----:B------:R-:W-:-:S13]  /*0850*/  FSETP.GEU.AND P0, PT, |R0|, 1.175494350822287508e-38, PT ;  /* 0x008000000000780b */ /* 0x000fda0003f0e200 */
[----:B------:R-:W-:-:S04]  /*0860*/  @!P0 FMUL R0, R0, 16777216 ;  /* 0x4b80000000008820 */ /* 0x000fc80000400000 */
[----:B------:R-:W1:Y:S01]  /*0870*/  MUFU.RSQ R4, R0 ;  /* 0x0000000000047308 */ /* 0x000e620000001400 */
[----:B0-----:R-:W-:-:S04]  /*0880*/  IMAD.WIDE R2, R17, 0x4, R2 ;  /* 0x0000000411027825 */ /* 0x001fc800078e0202 */
[----:B-1----:R-:W-:-:S04]  /*0890*/  @!P0 FMUL R4, R4, 4096 ;  /* 0x4580000004048820 */ /* 0x002fc80000400000 */
[----:B------:R-:W-:-:S05]  /*08a0*/  FMUL R19, R4, R19 ;  /* 0x0000001304137220 */ /* 0x000fca0000400000 */
[----:B------:R-:W-:Y:S01]  /*08b0*/  STG.E desc[UR10][R2.64], R19 ;  /* 0x0000001302007986 */ /* 0x000fe2000c10190a */
[----:B------:R-:W-:Y:S05]  /*08c0*/  EXIT ;  /* 0x000000000000794d */ /* 0x000fea0003800000 */
.L_x_2:
[----:B------:R-:W-:-:S00]  /*08d0*/  BRA `(.L_x_2) ;  /* 0xfffffffc00fc7947 */ /* 0x000fc0000383ffff */
[----:B------:R-:W-:-:S00]  /*08e0*/  NOP ;  /* 0x0000000000007918 */ /* 0x000fc00000000000 */
        /* <DEDUP_REMOVED lines=9> */
.L_x_3:


//--------------------- .nv.shared._Z21attentionScoresKernelPfS_S_iii --------------------------
	.section	.nv.shared._Z21attentionScoresKernelPfS_S_iii,"aw",@nobits
	.sectionflags	@""
	.align	4
.nv.shared._Z21attentionScoresKernelPfS_S_iii:
	.zero		9216


//--------------------- .nv.shared.reserved.0     --------------------------
	.section	.nv.shared.reserved.0,"aw",@nobits
	.weak		__nv_reservedSMEM_offset_0_alias
	.size		__nv_reservedSMEM_offset_0_alias, 0, 64
	.other		__nv_reservedSMEM_offset_0_alias,@"STO_CUDA_RESERVED_SHARED STV_DEFAULT"
__nv_reservedSMEM_offset_0_alias:
	.zero		0
	.zero		64


//--------------------- .nv.constant0._Z21attentionScoresKernelPfS_S_iii --------------------------
	.section	.nv.constant0._Z21attentionScoresKernelPfS_S_iii,"a",@progbits
	.sectionflags	@""
	.align	4
.nv.constant0._Z21attentionScoresKernelPfS_S_iii:
	.zero		932


//--------------------- SYMBOLS --------------------------

	.type		.nv.reservedSmem.offset0,@object
	.size		.nv.reservedSmem.offset0,0x4
	.type		.nv.reservedSmem.cap,@object
	.size		.nv.reservedSmem.cap,0x4
